	.headerflags	@"EF_CUDA_TEXMODE_UNIFIED EF_CUDA_64BIT_ADDRESS EF_CUDA_ACCELERATORS EF_CUDA_SM90 EF_CUDA_VIRTUAL_SM(EF_CUDA_SM90)"
	.elftype	@"ET_EXEC"


//--------------------- .nv.info                  --------------------------
	.section	.nv.info,"",@"SHT_CUDA_INFO"
	.align	4


	//----- nvinfo : EIATTR_REGCOUNT
	.align		4
        /*0000*/ 	.byte	0x04, 0x2f
        /*0002*/ 	.short	(.L_3 - .L_2)
	.align		4
.L_2:
        /*0004*/ 	.word	index@(triton_poi_fused__native_batch_norm_legit_no_training_relu_3)
        /*0008*/ 	.word	0x00000011


	//----- nvinfo : EIATTR_MIN_STACK_SIZE
	.align		4
.L_3:
        /*000c*/ 	.byte	0x04, 0x12
        /*000e*/ 	.short	(.L_5 - .L_4)
	.align		4
.L_4:
        /*0010*/ 	.word	index@(triton_poi_fused__native_batch_norm_legit_no_training_relu_3)
        /*0014*/ 	.word	0x00000000


	//----- nvinfo : EIATTR_FRAME_SIZE
	.align		4
.L_5:
        /*0018*/ 	.byte	0x04, 0x11
        /*001a*/ 	.short	(.L_7 - .L_6)
	.align		4
.L_6:
        /*001c*/ 	.word	index@(triton_poi_fused__native_batch_norm_legit_no_training_relu_3)
        /*0020*/ 	.word	0x00000000


	//----- nvinfo : EIATTR_MIN_STACK_SIZE
	.align		4
.L_7:
        /*0024*/ 	.byte	0x04, 0x12
        /*0026*/ 	.short	(.L_9 - .L_8)
	.align		4
.L_8:
        /*0028*/ 	.word	index@(triton_poi_fused__native_batch_norm_legit_no_training_relu_3)
        /*002c*/ 	.word	0x00000000
.L_9:


//--------------------- .nv.info.triton_poi_fused__native_batch_norm_legit_no_training_relu_3 --------------------------
	.section	.nv.info.triton_poi_fused__native_batch_norm_legit_no_training_relu_3,"",@"SHT_CUDA_INFO"
	.sectionflags	@""
	.align	4


	//----- nvinfo : EIATTR_CUDA_API_VERSION
	.align		4
        /*0000*/ 	.byte	0x04, 0x37
        /*0002*/ 	.short	(.L_11 - .L_10)
.L_10:
        /*0004*/ 	.word	0x0000007c


	//----- nvinfo : EIATTR_KPARAM_INFO
	.align		4
.L_11:
        /*0008*/ 	.byte	0x04, 0x17
        /*000a*/ 	.short	(.L_13 - .L_12)
.L_12:
        /*000c*/ 	.word	0x00000000
        /*0010*/ 	.short	0x0006
        /*0012*/ 	.short	0x0030
        /*0014*/ 	.byte	0x00, 0xf0, 0x11, 0x00


	//----- nvinfo : EIATTR_KPARAM_INFO
	.align		4
.L_13:
        /*0018*/ 	.byte	0x04, 0x17
        /*001a*/ 	.short	(.L_15 - .L_14)
.L_14:
        /*001c*/ 	.word	0x00000000
        /*0020*/ 	.short	0x0005
        /*0022*/ 	.short	0x0028
        /*0024*/ 	.byte	0x00, 0xf4, 0x21, 0x00


	//----- nvinfo : EIATTR_KPARAM_INFO
	.align		4
.L_15:
        /*0028*/ 	.byte	0x04, 0x17
        /*002a*/ 	.short	(.L_17 - .L_16)
.L_16:
        /*002c*/ 	.word	0x00000000
        /*0030*/ 	.short	0x0004
        /*0032*/ 	.short	0x0020
        /*0034*/ 	.byte	0x00, 0xf4, 0x21, 0x00


	//----- nvinfo : EIATTR_KPARAM_INFO
	.align		4
.L_17:
        /*0038*/ 	.byte	0x04, 0x17
        /*003a*/ 	.short	(.L_19 - .L_18)
.L_18:
        /*003c*/ 	.word	0x00000000
        /*0040*/ 	.short	0x0003
        /*0042*/ 	.short	0x0018
        /*0044*/ 	.byte	0x00, 0xf4, 0x21, 0x00


	//----- nvinfo : EIATTR_KPARAM_INFO
	.align		4
.L_19:
        /*0048*/ 	.byte	0x04, 0x17
        /*004a*/ 	.short	(.L_21 - .L_20)
.L_20:
        /*004c*/ 	.word	0x00000000
        /*0050*/ 	.short	0x0002
        /*0052*/ 	.short	0x0010
        /*0054*/ 	.byte	0x00, 0xf4, 0x21, 0x00


	//----- nvinfo : EIATTR_KPARAM_INFO
	.align		4
.L_21:
        /*0058*/ 	.byte	0x04, 0x17
        /*005a*/ 	.short	(.L_23 - .L_22)
.L_22:
        /*005c*/ 	.word	0x00000000
        /*0060*/ 	.short	0x0001
        /*0062*/ 	.short	0x0008
        /*0064*/ 	.byte	0x00, 0xf4, 0x21, 0x00


	//----- nvinfo : EIATTR_KPARAM_INFO
	.align		4
.L_23:
        /*0068*/ 	.byte	0x04, 0x17
        /*006a*/ 	.short	(.L_25 - .L_24)
.L_24:
        /*006c*/ 	.word	0x00000000
        /*0070*/ 	.short	0x0000
        /*0072*/ 	.short	0x0000
        /*0074*/ 	.byte	0x00, 0xf4, 0x21, 0x00


	//----- nvinfo : EIATTR_SPARSE_MMA_MASK
	.align		4
.L_25:
        /*0078*/ 	.byte	0x03, 0x50
        /*007a*/ 	.short	0x0000


	//----- nvinfo : EIATTR_MAXREG_COUNT
	.align		4
        /*007c*/ 	.byte	0x03, 0x1b
        /*007e*/ 	.short	0x00ff


	//----- nvinfo : EIATTR_EXIT_INSTR_OFFSETS
	.align		4
        /*0080*/ 	.byte	0x04, 0x1c
        /*0082*/ 	.short	(.L_27 - .L_26)


	//   ....[0]....
.L_26:
        /*0084*/ 	.word	0x00000350


	//----- nvinfo : EIATTR_REQNTID
	.align		4
.L_27:
        /*0088*/ 	.byte	0x04, 0x10
        /*008a*/ 	.short	(.L_29 - .L_28)
.L_28:
        /*008c*/ 	.word	0x00000100
        /*0090*/ 	.word	0x00000001
        /*0094*/ 	.word	0x00000001


	//----- nvinfo : EIATTR_CBANK_PARAM_SIZE
	.align		4
.L_29:
        /*0098*/ 	.byte	0x03, 0x19
        /*009a*/ 	.short	0x0034


	//----- nvinfo : EIATTR_PARAM_CBANK
	.align		4
        /*009c*/ 	.byte	0x04, 0x0a
        /*009e*/ 	.short	(.L_31 - .L_30)
	.align		4
.L_30:
        /*00a0*/ 	.word	index@(.nv.constant0.triton_poi_fused__native_batch_norm_legit_no_training_relu_3)
        /*00a4*/ 	.short	0x0210
        /*00a6*/ 	.short	0x0034


	//----- nvinfo : EIATTR_SW_WAR
	.align		4
.L_31:
        /*00a8*/ 	.byte	0x04, 0x36
        /*00aa*/ 	.short	(.L_33 - .L_32)
.L_32:
        /*00ac*/ 	.word	0x00000008
.L_33:


//--------------------- .nv.callgraph             --------------------------
	.section	.nv.callgraph,"",@"SHT_CUDA_CALLGRAPH"
	.align	4
	.sectionentsize	8
	.align		4
        /*0000*/ 	.word	0x00000000
	.align		4
        /*0004*/ 	.word	0xffffffff
	.align		4
        /*0008*/ 	.word	0x00000000
	.align		4
        /*000c*/ 	.word	0xfffffffe
	.align		4
        /*0010*/ 	.word	0x00000000
	.align		4
        /*0014*/ 	.word	0xfffffffd
	.align		4
        /*0018*/ 	.word	0x00000000
	.align		4
        /*001c*/ 	.word	0xfffffffc


//--------------------- .nv.constant4             --------------------------
	.section	.nv.constant4,"a",@progbits
	.align	8
	.align		8
.nv.constant4:
        /*0000*/ 	.dword	_$_str
	.align		8
        /*0008*/ 	.dword	_$_str_$_2


//--------------------- .text.triton_poi_fused__native_batch_norm_legit_no_training_relu_3 --------------------------
	.section	.text.triton_poi_fused__native_batch_norm_legit_no_training_relu_3,"ax",@progbits
	.align	128
        .global         triton_poi_fused__native_batch_norm_legit_no_training_relu_3
        .type           triton_poi_fused__native_batch_norm_legit_no_training_relu_3,@function
        .size           triton_poi_fused__native_batch_norm_legit_no_training_relu_3,(.L_x_1 - triton_poi_fused__native_batch_norm_legit_no_training_relu_3)
        .other          triton_poi_fused__native_batch_norm_legit_no_training_relu_3,@"STO_CUDA_ENTRY STV_DEFAULT"
triton_poi_fused__native_batch_norm_legit_no_training_relu_3:
.text.triton_poi_fused__native_batch_norm_legit_no_training_relu_3:
[----:B------:R-:W-:Y:S01]  /*0000*/  LDC R1, c[0x0][0x28] ;  /* 0x00000a00ff017b82 */ /* 0x000fe20000000800 */
[----:B------:R-:W1:Y:S07]  /*0010*/  S2R R0, SR_TID.X ;  /* 0x0000000000007919 */ /* 0x000e6e0000002100 */
[----:B------:R-:W2:Y:S01]  /*0020*/  LDC.64 R6, c[0x0][0x220] ;  /* 0x00008800ff067b82 */ /* 0x000ea20000000a00 */
[----:B------:R-:W-:Y:S01]  /*0030*/  ULDC.64 UR4, c[0x0][0x208] ;  /* 0x0000820000047ab9 */ /* 0x000fe20000000a00 */
[----:B------:R-:W3:Y:S06]  /*0040*/  S2R R5, SR_CTAID.X ;  /* 0x0000000000057919 */ /* 0x000eec0000002500 */
[----:B------:R-:W4:Y:S08]  /*0050*/  LDC.64 R8, c[0x0][0x228] ;  /* 0x00008a00ff087b82 */ /* 0x000f300000000a00 */
[----:B------:R-:W5:Y:S01]  /*0060*/  LDC.64 R10, c[0x0][0x230] ;  /* 0x00008c00ff0a7b82 */ /* 0x000f620000000a00 */
[----:B-1----:R-:W-:-:S02]  /*0070*/  SHF.L.U32 R0, R0, 0x1, RZ ;  /* 0x0000000100007819 */ /* 0x002fc400000006ff */
[----:B---3--:R-:W-:Y:S02]  /*0080*/  SHF.R.S32.HI R3, RZ, 0x16, R5 ;  /* 0x00000016ff037819 */ /* 0x008fe40000011405 */
[----:B------:R-:W-:Y:S02]  /*0090*/  LOP3.LUT R0, R0, 0x1fe, RZ, 0xc0, !PT ;  /* 0x000001fe00007812 */ /* 0x000fe400078ec0ff */
[----:B------:R-:W-:Y:S02]  /*00a0*/  SGXT R3, R3, 0x1 ;  /* 0x000000010303781a */ /* 0x000fe40000000200 */
[----:B------:R-:W-:Y:S02]  /*00b0*/  LEA R0, R5, R0, 0x9 ;  /* 0x0000000005007211 */ /* 0x000fe400078e48ff */
[----:B------:R-:W1:Y:S02]  /*00c0*/  LDC.64 R4, c[0x0][0x218] ;  /* 0x00008600ff047b82 */ /* 0x000e640000000a00 */
[----:B------:R-:W-:-:S04]  /*00d0*/  LEA.HI R3, R3, R0, RZ, 0x9 ;  /* 0x0000000003037211 */ /* 0x000fc800078f48ff */
[----:B------:R-:W-:-:S04]  /*00e0*/  SHF.R.S32.HI R3, RZ, 0x9, R3 ;  /* 0x00000009ff037819 */ /* 0x000fc80000011403 */
[----:B------:R-:W-:-:S04]  /*00f0*/  LEA.HI R2, R3, R3, RZ, 0x7 ;  /* 0x0000000303027211 */ /* 0x000fc800078f38ff */
[----:B------:R-:W-:-:S04]  /*0100*/  LOP3.LUT R2, R2, 0xffffff80, RZ, 0xc0, !PT ;  /* 0xffffff8002027812 */ /* 0x000fc800078ec0ff */
[----:B------:R-:W-:Y:S02]  /*0110*/  IADD3 R13, R3, -R2, RZ ;  /* 0x80000002030d7210 */ /* 0x000fe40007ffe0ff */
[----:B------:R-:W3:Y:S03]  /*0120*/  LDC.64 R2, c[0x0][0x210] ;  /* 0x00008400ff027b82 */ /* 0x000ee60000000a00 */
[----:B--2---:R-:W-:-:S06]  /*0130*/  IMAD.WIDE R6, R13, 0x4, R6 ;  /* 0x000000040d067825 */ /* 0x004fcc00078e0206 */
[----:B------:R-:W2:Y:S01]  /*0140*/  LDG.E.EL R6, desc[UR4][R6.64] ;  /* 0x0000000406067981 */ /* 0x000ea2000c2e1900 */
[----:B-1----:R-:W-:-:S05]  /*0150*/  IMAD.WIDE R4, R13, 0x4, R4 ;  /* 0x000000040d047825 */ /* 0x002fca00078e0204 */
[----:B------:R1:W2:Y:S01]  /*0160*/  LDG.E.EL R12, desc[UR4][R4.64] ;  /* 0x00000004040c7981 */ /* 0x0002a2000c2e1900 */
[----:B---3--:R-:W-:Y:S01]  /*0170*/  IMAD.WIDE R2, R0, 0x4, R2 ;  /* 0x0000000400027825 */ /* 0x008fe200078e0202 */
[----:B------:R-:W-:Y:S01]  /*0180*/  HFMA2.MMA R14, -RZ, RZ, 1.625, 0 ;  /* 0x3e800000ff0e7435 */ /* 0x000fe200000001ff */
[----:B-1----:R-:W1:Y:S04]  /*0190*/  LDC.64 R4, c[0x0][0x238] ;  /* 0x00008e00ff047b82 */ /* 0x002e680000000a00 */
[----:B------:R-:W3:Y:S01]  /*01a0*/  LDG.E.64 R2, desc[UR4][R2.64] ;  /* 0x0000000402027981 */ /* 0x000ee2000c1e1b00 */
[----:B----4-:R-:W-:-:S04]  /*01b0*/  IMAD.WIDE R8, R13, 0x4, R8 ;  /* 0x000000040d087825 */ /* 0x010fc800078e0208 */
[----:B-----5:R-:W-:Y:S02]  /*01c0*/  IMAD.WIDE R10, R13, 0x4, R10 ;  /* 0x000000040d0a7825 */ /* 0x020fe400078e020a */
[----:B------:R-:W4:Y:S04]  /*01d0*/  LDG.E.EL R8, desc[UR4][R8.64] ;  /* 0x0000000408087981 */ /* 0x000f28000c2e1900 */
[----:B------:R-:W4:Y:S01]  /*01e0*/  LDG.E.EL R11, desc[UR4][R10.64] ;  /* 0x000000040a0b7981 */ /* 0x000f22000c2e1900 */
[----:B-1----:R-:W-:-:S04]  /*01f0*/  IMAD.WIDE R4, R0, 0x4, R4 ;  /* 0x0000000400047825 */ /* 0x002fc800078e0204 */
[----:B--2---:R-:W-:-:S04]  /*0200*/  FADD R6, R6, 9.9999997473787516356e-06 ;  /* 0x3727c5ac06067421 */ /* 0x004fc80000000000 */
[----:B------:R-:W1:Y:S02]  /*0210*/  MUFU.SQRT R7, R6 ;  /* 0x0000000600077308 */ /* 0x000e640000002000 */
[C---:B-1----:R-:W-:Y:S02]  /*0220*/  FSETP.GT.AND P0, PT, R7.reuse, 8.50705917302346158658e+37, PT ;  /* 0x7e8000000700780b */ /* 0x042fe40003f04000 */
[----:B------:R-:W-:-:S11]  /*0230*/  FSETP.GEU.AND P1, PT, R7, 1.175494350822287508e-38, PT ;  /* 0x008000000700780b */ /* 0x000fd60003f2e000 */
[----:B------:R-:W-:-:S04]  /*0240*/  @P0 FMUL R7, R7, 0.25 ;  /* 0x3e80000007070820 */ /* 0x000fc80000400000 */
[----:B------:R-:W-:-:S06]  /*0250*/  @!P1 FMUL R7, R7, 16777216 ;  /* 0x4b80000007079820 */ /* 0x000fcc0000400000 */
[----:B------:R-:W1:Y:S01]  /*0260*/  MUFU.RCP R7, R7 ;  /* 0x0000000700077308 */ /* 0x000e620000001000 */
[----:B------:R-:W-:Y:S01]  /*0270*/  FSEL R14, R14, 1, P0 ;  /* 0x3f8000000e0e7808 */ /* 0x000fe20000000000 */
[----:B---3--:R-:W-:-:S04]  /*0280*/  FADD R2, R2, -R12 ;  /* 0x8000000c02027221 */ /* 0x008fc80000000000 */
[----:B------:R-:W-:Y:S01]  /*0290*/  @!P1 FMUL R14, R14, 16777216 ;  /* 0x4b8000000e0e9820 */ /* 0x000fe20000400000 */
[----:B------:R-:W-:-:S03]  /*02a0*/  FADD R3, R3, -R12 ;  /* 0x8000000c03037221 */ /* 0x000fc60000000000 */
[----:B-1----:R-:W-:-:S04]  /*02b0*/  FMUL R14, R7, R14 ;  /* 0x0000000e070e7220 */ /* 0x002fc80000400000 */
[-C--:B------:R-:W-:Y:S01]  /*02c0*/  FMUL R2, R2, R14.reuse ;  /* 0x0000000e02027220 */ /* 0x080fe20000400000 */
[----:B------:R-:W-:-:S03]  /*02d0*/  FMUL R14, R3, R14 ;  /* 0x0000000e030e7220 */ /* 0x000fc60000400000 */
[C-C-:B----4-:R-:W-:Y:S01]  /*02e0*/  FFMA R2, R8.reuse, R2, R11.reuse ;  /* 0x0000000208027223 */ /* 0x150fe2000000000b */
[----:B------:R-:W-:-:S04]  /*02f0*/  FFMA R14, R8, R14, R11 ;  /* 0x0000000e080e7223 */ /* 0x000fc8000000000b */
[----:B------:R-:W-:Y:S02]  /*0300*/  FSETP.GEU.AND P0, PT, R2, RZ, PT ;  /* 0x000000ff0200720b */ /* 0x000fe40003f0e000 */
[----:B------:R-:W-:Y:S02]  /*0310*/  FSETP.GEU.AND P1, PT, R14, RZ, PT ;  /* 0x000000ff0e00720b */ /* 0x000fe40003f2e000 */
[----:B------:R-:W-:Y:S02]  /*0320*/  FSEL R2, R2, RZ, P0 ;  /* 0x000000ff02027208 */ /* 0x000fe40000000000 */
[----:B------:R-:W-:-:S05]  /*0330*/  FSEL R3, R14, RZ, P1 ;  /* 0x000000ff0e037208 */ /* 0x000fca0000800000 */
[----:B------:R-:W-:Y:S01]  /*0340*/  STG.E.64 desc[UR4][R4.64], R2 ;  /* 0x0000000204007986 */ /* 0x000fe2000c101b04 */
[----:B------:R-:W-:Y:S05]  /*0350*/  EXIT ;  /* 0x000000000000794d */ /* 0x000fea0003800000 */
.L_x_0:
[----:B------:R-:W-:-:S00]  /*0360*/  BRA `(.L_x_0) ;  /* 0xfffffffc00fc7947 */ /* 0x000fc0000383ffff */
[----:B------:R-:W-:-:S00]  /*0370*/  NOP ;  /* 0x0000000000007918 */ /* 0x000fc00000000000 */
        /* <DEDUP_REMOVED lines=8> */
.L_x_1:


//--------------------- .nv.global.init           --------------------------
	.section	.nv.global.init,"aw",@progbits
.nv.global.init:
	.type		_$_str,@object
	.size		_$_str,(_$_str_$_2 - _$_str)
_$_str:
        /*0000*/ 	.byte	0x5f, 0x5f, 0x43, 0x55, 0x44, 0x41, 0x5f, 0x46, 0x54, 0x5a, 0x00
	.type		_$_str_$_2,@object
	.size		_$_str_$_2,(.L_1 - _$_str_$_2)
_$_str_$_2:
        /*000b*/ 	.byte	0x5f, 0x5f, 0x43, 0x55, 0x44, 0x41, 0x5f, 0x50, 0x52, 0x45, 0x43, 0x5f, 0x53, 0x51, 0x52, 0x54
        /*001b*/ 	.byte	0x00
.L_1:


//--------------------- .nv.constant0.triton_poi_fused__native_batch_norm_legit_no_training_relu_3 --------------------------
	.section	.nv.constant0.triton_poi_fused__native_batch_norm_legit_no_training_relu_3,"a",@progbits
	.sectionflags	@""
	.align	4
.nv.constant0.triton_poi_fused__native_batch_norm_legit_no_training_relu_3:
	.zero		580
